//
// Generated by NVIDIA NVVM Compiler
//
// Compiler Build ID: CL-36424714
// Cuda compilation tools, release 13.0, V13.0.88
// Based on NVVM 20.0.0
//

.version 9.0
.target sm_100
.address_size 64

	// .globl	_Z9ScalarAddPfS_S_

.visible .entry _Z9ScalarAddPfS_S_(
	.param .u64 .ptr .align 1 _Z9ScalarAddPfS_S__param_0,
	.param .u64 .ptr .align 1 _Z9ScalarAddPfS_S__param_1,
	.param .u64 .ptr .align 1 _Z9ScalarAddPfS_S__param_2
)
{
	.reg .b32 	%f<4>;
	.reg .b64 	%rd<7>;

	ld.param.u64 	%rd1, [_Z9ScalarAddPfS_S__param_0];
	ld.param.u64 	%rd2, [_Z9ScalarAddPfS_S__param_1];
	ld.param.u64 	%rd3, [_Z9ScalarAddPfS_S__param_2];
	cvta.to.global.u64 	%rd4, %rd3;
	cvta.to.global.u64 	%rd5, %rd2;
	cvta.to.global.u64 	%rd6, %rd1;
	ld.global.f32 	%f1, [%rd6];
	ld.global.f32 	%f2, [%rd5];
	add.f32 	%f3, %f1, %f2;
	st.global.f32 	[%rd4], %f3;
	ret;

}
	// .globl	_Z14ScalarMultiplyPfS_S_
.visible .entry _Z14ScalarMultiplyPfS_S_(
	.param .u64 .ptr .align 1 _Z14ScalarMultiplyPfS_S__param_0,
	.param .u64 .ptr .align 1 _Z14ScalarMultiplyPfS_S__param_1,
	.param .u64 .ptr .align 1 _Z14ScalarMultiplyPfS_S__param_2
)
{
	.reg .b32 	%f<4>;
	.reg .b64 	%rd<7>;

	ld.param.u64 	%rd1, [_Z14ScalarMultiplyPfS_S__param_0];
	ld.param.u64 	%rd2, [_Z14ScalarMultiplyPfS_S__param_1];
	ld.param.u64 	%rd3, [_Z14ScalarMultiplyPfS_S__param_2];
	cvta.to.global.u64 	%rd4, %rd3;
	cvta.to.global.u64 	%rd5, %rd2;
	cvta.to.global.u64 	%rd6, %rd1;
	ld.global.f32 	%f1, [%rd6];
	ld.global.f32 	%f2, [%rd5];
	mul.f32 	%f3, %f1, %f2;
	st.global.f32 	[%rd4], %f3;
	ret;

}


// ===== COMPILED SASS (sm_100) =====

	.target	sm_100

	.elftype	@"ET_EXEC"


//--------------------- .note.nv.tkinfo           --------------------------
	.section	.note.nv.tkinfo,"",@"SHT_NOTE"
	.sectionflags	@"SHF_NOTE_NV_TKINFO"
	.tkinfo
        /*0018*/ 	.word	0x00000002
        /*0030*/ 	.string	""
        /*0030*/ 	.string	"ptxas"
        /*0030*/ 	.string	"Cuda compilation tools, release 13.0, V13.0.88"
        /*0030*/ 	.string	"Build cuda_13.0.r13.0/compiler.36424714_0"
        /*0030*/ 	.string	"-arch sm_100 -m 64 "



//--------------------- .note.nv.cuinfo           --------------------------
	.section	.note.nv.cuinfo,"",@"SHT_NOTE"
	.sectionflags	@"SHF_NOTE_NV_CUINFO"
        /*0018*/ 	.short	0x0002
        /*001a*/ 	.short	0x0064
        /*001c*/ 	.short	0x0082
	.zero		2


//--------------------- .nv.info                  --------------------------
	.section	.nv.info,"",@"SHT_CUDA_INFO"
	.align	4


	//----- nvinfo : EIATTR_REGCOUNT
	.align		4
        /*0000*/ 	.byte	0x04, 0x2f
        /*0002*/ 	.short	(.L_1 - .L_0)
	.align		4
.L_0:
        /*0004*/ 	.word	index@(_Z9ScalarAddPfS_S_)
        /*0008*/ 	.word	0x0000000c


	//----- nvinfo : EIATTR_FRAME_SIZE
	.align		4
.L_1:
        /*000c*/ 	.byte	0x04, 0x11
        /*000e*/ 	.short	(.L_3 - .L_2)
	.align		4
.L_2:
        /*0010*/ 	.word	index@(_Z9ScalarAddPfS_S_)
        /*0014*/ 	.word	0x00000000


	//----- nvinfo : EIATTR_REGCOUNT
	.align		4
.L_3:
        /*0018*/ 	.byte	0x04, 0x2f
        /*001a*/ 	.short	(.L_5 - .L_4)
	.align		4
.L_4:
        /*001c*/ 	.word	index@(_Z14ScalarMultiplyPfS_S_)
        /*0020*/ 	.word	0x0000000c


	//----- nvinfo : EIATTR_FRAME_SIZE
	.align		4
.L_5:
        /*0024*/ 	.byte	0x04, 0x11
        /*0026*/ 	.short	(.L_7 - .L_6)
	.align		4
.L_6:
        /*0028*/ 	.word	index@(_Z14ScalarMultiplyPfS_S_)
        /*002c*/ 	.word	0x00000000


	//----- nvinfo : EIATTR_MIN_STACK_SIZE
	.align		4
.L_7:
        /*0030*/ 	.byte	0x04, 0x12
        /*0032*/ 	.short	(.L_9 - .L_8)
	.align		4
.L_8:
        /*0034*/ 	.word	index@(_Z14ScalarMultiplyPfS_S_)
        /*0038*/ 	.word	0x00000000


	//----- nvinfo : EIATTR_MIN_STACK_SIZE
	.align		4
.L_9:
        /*003c*/ 	.byte	0x04, 0x12
        /*003e*/ 	.short	(.L_11 - .L_10)
	.align		4
.L_10:
        /*0040*/ 	.word	index@(_Z9ScalarAddPfS_S_)
        /*0044*/ 	.word	0x00000000
.L_11:


//--------------------- .nv.compat                --------------------------
	.section	.nv.compat,"",@"SHT_CUDA_COMPAT_INFO"
	.align	4
        /*0000*/ 	.byte	0x02, 0x09, 0x00, 0x00, 0x02, 0x02, 0x01, 0x00, 0x02, 0x05, 0x05, 0x00, 0x03, 0x07, 0x01, 0x01
        /*0010*/ 	.byte	0x02, 0x03, 0x00, 0x00, 0x02, 0x06, 0x01, 0x00, 0x04, 0x0b, 0x08, 0x00, 0x09, 0x00, 0x00, 0x00
        /*0020*/ 	.byte	0x00, 0x00, 0x00, 0x00


//--------------------- .nv.info._Z14ScalarMultiplyPfS_S_ --------------------------
	.section	.nv.info._Z14ScalarMultiplyPfS_S_,"",@"SHT_CUDA_INFO"
	.sectionflags	@""
	.align	4


	//----- nvinfo : EIATTR_CUDA_API_VERSION
	.align		4
        /*0000*/ 	.byte	0x04, 0x37
        /*0002*/ 	.short	(.L_13 - .L_12)
.L_12:
        /*0004*/ 	.word	0x00000082


	//----- nvinfo : EIATTR_KPARAM_INFO
	.align		4
.L_13:
        /*0008*/ 	.byte	0x04, 0x17
        /*000a*/ 	.short	(.L_15 - .L_14)
.L_14:
        /*000c*/ 	.word	0x00000000
        /*0010*/ 	.short	0x0002
        /*0012*/ 	.short	0x0010
        /*0014*/ 	.byte	0x00, 0xf5, 0x21, 0x00


	//----- nvinfo : EIATTR_KPARAM_INFO
	.align		4
.L_15:
        /*0018*/ 	.byte	0x04, 0x17
        /*001a*/ 	.short	(.L_17 - .L_16)
.L_16:
        /*001c*/ 	.word	0x00000000
        /*0020*/ 	.short	0x0001
        /*0022*/ 	.short	0x0008
        /*0024*/ 	.byte	0x00, 0xf5, 0x21, 0x00


	//----- nvinfo : EIATTR_KPARAM_INFO
	.align		4
.L_17:
        /*0028*/ 	.byte	0x04, 0x17
        /*002a*/ 	.short	(.L_19 - .L_18)
.L_18:
        /*002c*/ 	.word	0x00000000
        /*0030*/ 	.short	0x0000
        /*0032*/ 	.short	0x0000
        /*0034*/ 	.byte	0x00, 0xf5, 0x21, 0x00


	//----- nvinfo : EIATTR_SPARSE_MMA_MASK
	.align		4
.L_19:
        /*0038*/ 	.byte	0x03, 0x50
        /*003a*/ 	.short	0x0000


	//----- nvinfo : EIATTR_MAXREG_COUNT
	.align		4
        /*003c*/ 	.byte	0x03, 0x1b
        /*003e*/ 	.short	0x00ff


	//----- nvinfo : EIATTR_MERCURY_ISA_VERSION
	.align		4
        /*0040*/ 	.byte	0x03, 0x5f
        /*0042*/ 	.short	0x0101


	//----- nvinfo : EIATTR_VRC_CTA_INIT_COUNT
	.align		4
        /*0044*/ 	.byte	0x02, 0x4a
	.zero		1
	.zero		1


	//----- nvinfo : EIATTR_EXIT_INSTR_OFFSETS
	.align		4
        /*0048*/ 	.byte	0x04, 0x1c
        /*004a*/ 	.short	(.L_21 - .L_20)


	//   ....[0]....
.L_20:
        /*004c*/ 	.word	0x00000090


	//----- nvinfo : EIATTR_CBANK_PARAM_SIZE
	.align		4
.L_21:
        /*0050*/ 	.byte	0x03, 0x19
        /*0052*/ 	.short	0x0018


	//----- nvinfo : EIATTR_PARAM_CBANK
	.align		4
        /*0054*/ 	.byte	0x04, 0x0a
        /*0056*/ 	.short	(.L_23 - .L_22)
	.align		4
.L_22:
        /*0058*/ 	.word	index@(.nv.constant0._Z14ScalarMultiplyPfS_S_)
        /*005c*/ 	.short	0x0380
        /*005e*/ 	.short	0x0018


	//----- nvinfo : EIATTR_SW_WAR
	.align		4
.L_23:
        /*0060*/ 	.byte	0x04, 0x36
        /*0062*/ 	.short	(.L_25 - .L_24)
.L_24:
        /*0064*/ 	.word	0x00000008
.L_25:


//--------------------- .nv.info._Z9ScalarAddPfS_S_ --------------------------
	.section	.nv.info._Z9ScalarAddPfS_S_,"",@"SHT_CUDA_INFO"
	.sectionflags	@""
	.align	4


	//----- nvinfo : EIATTR_CUDA_API_VERSION
	.align		4
        /*0000*/ 	.byte	0x04, 0x37
        /*0002*/ 	.short	(.L_27 - .L_26)
.L_26:
        /*0004*/ 	.word	0x00000082


	//----- nvinfo : EIATTR_KPARAM_INFO
	.align		4
.L_27:
        /*0008*/ 	.byte	0x04, 0x17
        /*000a*/ 	.short	(.L_29 - .L_28)
.L_28:
        /*000c*/ 	.word	0x00000000
        /*0010*/ 	.short	0x0002
        /*0012*/ 	.short	0x0010
        /*0014*/ 	.byte	0x00, 0xf5, 0x21, 0x00


	//----- nvinfo : EIATTR_KPARAM_INFO
	.align		4
.L_29:
        /*0018*/ 	.byte	0x04, 0x17
        /*001a*/ 	.short	(.L_31 - .L_30)
.L_30:
        /*001c*/ 	.word	0x00000000
        /*0020*/ 	.short	0x0001
        /*0022*/ 	.short	0x0008
        /*0024*/ 	.byte	0x00, 0xf5, 0x21, 0x00


	//----- nvinfo : EIATTR_KPARAM_INFO
	.align		4
.L_31:
        /*0028*/ 	.byte	0x04, 0x17
        /*002a*/ 	.short	(.L_33 - .L_32)
.L_32:
        /*002c*/ 	.word	0x00000000
        /*0030*/ 	.short	0x0000
        /*0032*/ 	.short	0x0000
        /*0034*/ 	.byte	0x00, 0xf5, 0x21, 0x00


	//----- nvinfo : EIATTR_SPARSE_MMA_MASK
	.align		4
.L_33:
        /*0038*/ 	.byte	0x03, 0x50
        /*003a*/ 	.short	0x0000


	//----- nvinfo : EIATTR_MAXREG_COUNT
	.align		4
        /*003c*/ 	.byte	0x03, 0x1b
        /*003e*/ 	.short	0x00ff


	//----- nvinfo : EIATTR_MERCURY_ISA_VERSION
	.align		4
        /*0040*/ 	.byte	0x03, 0x5f
        /*0042*/ 	.short	0x0101


	//----- nvinfo : EIATTR_VRC_CTA_INIT_COUNT
	.align		4
        /*0044*/ 	.byte	0x02, 0x4a
	.zero		1
	.zero		1


	//----- nvinfo : EIATTR_EXIT_INSTR_OFFSETS
	.align		4
        /*0048*/ 	.byte	0x04, 0x1c
        /*004a*/ 	.short	(.L_35 - .L_34)


	//   ....[0]....
.L_34:
        /*004c*/ 	.word	0x00000090


	//----- nvinfo : EIATTR_CBANK_PARAM_SIZE
	.align		4
.L_35:
        /*0050*/ 	.byte	0x03, 0x19
        /*0052*/ 	.short	0x0018


	//----- nvinfo : EIATTR_PARAM_CBANK
	.align		4
        /*0054*/ 	.byte	0x04, 0x0a
        /*0056*/ 	.short	(.L_37 - .L_36)
	.align		4
.L_36:
        /*0058*/ 	.word	index@(.nv.constant0._Z9ScalarAddPfS_S_)
        /*005c*/ 	.short	0x0380
        /*005e*/ 	.short	0x0018


	//----- nvinfo : EIATTR_SW_WAR
	.align		4
.L_37:
        /*0060*/ 	.byte	0x04, 0x36
        /*0062*/ 	.short	(.L_39 - .L_38)
.L_38:
        /*0064*/ 	.word	0x00000008
.L_39:


//--------------------- .nv.callgraph             --------------------------
	.section	.nv.callgraph,"",@"SHT_CUDA_CALLGRAPH"
	.align	4
	.sectionentsize	8
	.align		4
        /*0000*/ 	.word	0x00000000
	.align		4
        /*0004*/ 	.word	0xffffffff
	.align		4
        /*0008*/ 	.word	0x00000000
	.align		4
        /*000c*/ 	.word	0xfffffffe
	.align		4
        /*0010*/ 	.word	0x00000000
	.align		4
        /*0014*/ 	.word	0xfffffffd
	.align		4
        /*0018*/ 	.word	0x00000000
	.align		4
        /*001c*/ 	.word	0xfffffffc


//--------------------- .text._Z14ScalarMultiplyPfS_S_ --------------------------
	.section	.text._Z14ScalarMultiplyPfS_S_,"ax",@progbits
	.align	128
        .global         _Z14ScalarMultiplyPfS_S_
        .type           _Z14ScalarMultiplyPfS_S_,@function
        .size           _Z14ScalarMultiplyPfS_S_,(.L_x_2 - _Z14ScalarMultiplyPfS_S_)
        .other          _Z14ScalarMultiplyPfS_S_,@"STO_CUDA_ENTRY STV_DEFAULT"
_Z14ScalarMultiplyPfS_S_:
.text._Z14ScalarMultiplyPfS_S_:
[----:B------:R-:W-:Y:S08]  /*0000*/  LDC R1, c[0x0][0x37c] ;  /* 0x0000df00ff017b82 */ /* 0x000ff00000000800 */
[----:B------:R-:W0:Y:S01]  /*0010*/  LDC.64 R2, c[0x0][0x380] ;  /* 0x0000e000ff027b82 */ /* 0x000e220000000a00 */
[----:B------:R-:W0:Y:S07]  /*0020*/  LDCU.64 UR4, c[0x0][0x358] ;  /* 0x00006b00ff0477ac */ /* 0x000e2e0008000a00 */
[----:B------:R-:W1:Y:S01]  /*0030*/  LDC.64 R4, c[0x0][0x388] ;  /* 0x0000e200ff047b82 */ /* 0x000e620000000a00 */
[----:B0-----:R-:W2:Y:S04]  /*0040*/  LDG.E R2, desc[UR4][R2.64] ;  /* 0x0000000402027981 */ /* 0x001ea8000c1e1900 */
[----:B-1----:R-:W2:Y:S03]  /*0050*/  LDG.E R5, desc[UR4][R4.64] ;  /* 0x0000000404057981 */ /* 0x002ea6000c1e1900 */
[----:B------:R-:W0:Y:S01]  /*0060*/  LDC.64 R6, c[0x0][0x390] ;  /* 0x0000e400ff067b82 */ /* 0x000e220000000a00 */
[----:B--2---:R-:W-:-:S05]  /*0070*/  FMUL R9, R2, R5 ;  /* 0x0000000502097220 */ /* 0x004fca0000400000 */
[----:B0-----:R-:W-:Y:S01]  /*0080*/  STG.E desc[UR4][R6.64], R9 ;  /* 0x0000000906007986 */ /* 0x001fe2000c101904 */
[----:B------:R-:W-:Y:S05]  /*0090*/  EXIT ;  /* 0x000000000000794d */ /* 0x000fea0003800000 */
.L_x_0:
[----:B------:R-:W-:-:S00]  /*00a0*/  BRA `(.L_x_0) ;  /* 0xfffffffc00fc7947 */ /* 0x000fc0000383ffff */
[----:B------:R-:W-:-:S00]  /*00b0*/  NOP ;  /* 0x0000000000007918 */ /* 0x000fc00000000000 */
        /* <DEDUP_REMOVED lines=12> */
.L_x_2:


//--------------------- .text._Z9ScalarAddPfS_S_  --------------------------
	.section	.text._Z9ScalarAddPfS_S_,"ax",@progbits
	.align	128
        .global         _Z9ScalarAddPfS_S_
        .type           _Z9ScalarAddPfS_S_,@function
        .size           _Z9ScalarAddPfS_S_,(.L_x_3 - _Z9ScalarAddPfS_S_)
        .other          _Z9ScalarAddPfS_S_,@"STO_CUDA_ENTRY STV_DEFAULT"
_Z9ScalarAddPfS_S_:
.text._Z9ScalarAddPfS_S_:
[----:B------:R-:W-:Y:S08]  /*0000*/  LDC R1, c[0x0][0x37c] ;  /* 0x0000df00ff017b82 */ /* 0x000ff00000000800 */
[----:B------:R-:W0:Y:S01]  /*0010*/  LDC.64 R2, c[0x0][0x380] ;  /* 0x0000e000ff027b82 */ /* 0x000e220000000a00 */
[----:B------:R-:W0:Y:S07]  /*0020*/  LDCU.64 UR4, c[0x0][0x358] ;  /* 0x00006b00ff0477ac */ /* 0x000e2e0008000a00 */
[----:B------:R-:W1:Y:S01]  /*0030*/  LDC.64 R4, c[0x0][0x388] ;  /* 0x0000e200ff047b82 */ /* 0x000e620000000a00 */
[----:B0-----:R-:W2:Y:S04]  /*0040*/  LDG.E R2, desc[UR4][R2.64] ;  /* 0x0000000402027981 */ /* 0x001ea8000c1e1900 */
[----:B-1----:R-:W2:Y:S03]  /*0050*/  LDG.E R5, desc[UR4][R4.64] ;  /* 0x0000000404057981 */ /* 0x002ea6000c1e1900 */
[----:B------:R-:W0:Y:S01]  /*0060*/  LDC.64 R6, c[0x0][0x390] ;  /* 0x0000e400ff067b82 */ /* 0x000e220000000a00 */
[----:B--2---:R-:W-:-:S05]  /*0070*/  FADD R9, R2, R5 ;  /* 0x0000000502097221 */ /* 0x004fca0000000000 */
[----:B0-----:R-:W-:Y:S01]  /*0080*/  STG.E desc[UR4][R6.64], R9 ;  /* 0x0000000906007986 */ /* 0x001fe2000c101904 */
[----:B------:R-:W-:Y:S05]  /*0090*/  EXIT ;  /* 0x000000000000794d */ /* 0x000fea0003800000 */
.L_x_1:
        /* <DEDUP_REMOVED lines=14> */
.L_x_3:


//--------------------- .nv.shared.reserved.0     --------------------------
	.section	.nv.shared.reserved.0,"aw",@nobits
	.weak		__nv_reservedSMEM_offset_0_alias
	.size		__nv_reservedSMEM_offset_0_alias, 0, 64
	.other		__nv_reservedSMEM_offset_0_alias,@"STO_CUDA_RESERVED_SHARED STV_DEFAULT"
__nv_reservedSMEM_offset_0_alias:
	.zero		0
	.zero		64


//--------------------- .nv.constant0._Z14ScalarMultiplyPfS_S_ --------------------------
	.section	.nv.constant0._Z14ScalarMultiplyPfS_S_,"a",@progbits
	.sectionflags	@""
	.align	4
.nv.constant0._Z14ScalarMultiplyPfS_S_:
	.zero		920


//--------------------- .nv.constant0._Z9ScalarAddPfS_S_ --------------------------
	.section	.nv.constant0._Z9ScalarAddPfS_S_,"a",@progbits
	.sectionflags	@""
	.align	4
.nv.constant0._Z9ScalarAddPfS_S_:
	.zero		920


//--------------------- SYMBOLS --------------------------

	.type		.nv.reservedSmem.offset0,@object
	.size		.nv.reservedSmem.offset0,0x4
